	.headerflags	@"EF_CUDA_TEXMODE_UNIFIED EF_CUDA_64BIT_ADDRESS EF_CUDA_ACCELERATORS EF_CUDA_SM90 EF_CUDA_VIRTUAL_SM(EF_CUDA_SM90)"
	.elftype	@"ET_EXEC"


//--------------------- .nv.info                  --------------------------
	.section	.nv.info,"",@"SHT_CUDA_INFO"
	.align	4


	//----- nvinfo : EIATTR_REGCOUNT
	.align		4
        /*0000*/ 	.byte	0x04, 0x2f
        /*0002*/ 	.short	(.L_1 - .L_0)
	.align		4
.L_0:
        /*0004*/ 	.word	index@(triton_poi_fused_avg_pool2d_sub_0)
        /*0008*/ 	.word	0x00000022


	//----- nvinfo : EIATTR_MIN_STACK_SIZE
	.align		4
.L_1:
        /*000c*/ 	.byte	0x04, 0x12
        /*000e*/ 	.short	(.L_3 - .L_2)
	.align		4
.L_2:
        /*0010*/ 	.word	index@(triton_poi_fused_avg_pool2d_sub_0)
        /*0014*/ 	.word	0x00000000


	//----- nvinfo : EIATTR_FRAME_SIZE
	.align		4
.L_3:
        /*0018*/ 	.byte	0x04, 0x11
        /*001a*/ 	.short	(.L_5 - .L_4)
	.align		4
.L_4:
        /*001c*/ 	.word	index@(triton_poi_fused_avg_pool2d_sub_0)
        /*0020*/ 	.word	0x00000000


	//----- nvinfo : EIATTR_MIN_STACK_SIZE
	.align		4
.L_5:
        /*0024*/ 	.byte	0x04, 0x12
        /*0026*/ 	.short	(.L_7 - .L_6)
	.align		4
.L_6:
        /*0028*/ 	.word	index@(triton_poi_fused_avg_pool2d_sub_0)
        /*002c*/ 	.word	0x00000000
.L_7:


//--------------------- .nv.info.triton_poi_fused_avg_pool2d_sub_0 --------------------------
	.section	.nv.info.triton_poi_fused_avg_pool2d_sub_0,"",@"SHT_CUDA_INFO"
	.sectionflags	@""
	.align	4


	//----- nvinfo : EIATTR_CUDA_API_VERSION
	.align		4
        /*0000*/ 	.byte	0x04, 0x37
        /*0002*/ 	.short	(.L_9 - .L_8)
.L_8:
        /*0004*/ 	.word	0x0000007c


	//----- nvinfo : EIATTR_KPARAM_INFO
	.align		4
.L_9:
        /*0008*/ 	.byte	0x04, 0x17
        /*000a*/ 	.short	(.L_11 - .L_10)
.L_10:
        /*000c*/ 	.word	0x00000000
        /*0010*/ 	.short	0x0002
        /*0012*/ 	.short	0x0010
        /*0014*/ 	.byte	0x00, 0xf0, 0x11, 0x00


	//----- nvinfo : EIATTR_KPARAM_INFO
	.align		4
.L_11:
        /*0018*/ 	.byte	0x04, 0x17
        /*001a*/ 	.short	(.L_13 - .L_12)
.L_12:
        /*001c*/ 	.word	0x00000000
        /*0020*/ 	.short	0x0001
        /*0022*/ 	.short	0x0008
        /*0024*/ 	.byte	0x00, 0xf4, 0x21, 0x00


	//----- nvinfo : EIATTR_KPARAM_INFO
	.align		4
.L_13:
        /*0028*/ 	.byte	0x04, 0x17
        /*002a*/ 	.short	(.L_15 - .L_14)
.L_14:
        /*002c*/ 	.word	0x00000000
        /*0030*/ 	.short	0x0000
        /*0032*/ 	.short	0x0000
        /*0034*/ 	.byte	0x00, 0xf4, 0x21, 0x00


	//----- nvinfo : EIATTR_SPARSE_MMA_MASK
	.align		4
.L_15:
        /*0038*/ 	.byte	0x03, 0x50
        /*003a*/ 	.short	0x0000


	//----- nvinfo : EIATTR_MAXREG_COUNT
	.align		4
        /*003c*/ 	.byte	0x03, 0x1b
        /*003e*/ 	.short	0x00ff


	//----- nvinfo : EIATTR_EXIT_INSTR_OFFSETS
	.align		4
        /*0040*/ 	.byte	0x04, 0x1c
        /*0042*/ 	.short	(.L_17 - .L_16)


	//   ....[0]....
.L_16:
        /*0044*/ 	.word	0x000006d0


	//   ....[1]....
        /*0048*/ 	.word	0x000006f0


	//----- nvinfo : EIATTR_REQNTID
	.align		4
.L_17:
        /*004c*/ 	.byte	0x04, 0x10
        /*004e*/ 	.short	(.L_19 - .L_18)
.L_18:
        /*0050*/ 	.word	0x00000020
        /*0054*/ 	.word	0x00000001
        /*0058*/ 	.word	0x00000001


	//----- nvinfo : EIATTR_CBANK_PARAM_SIZE
	.align		4
.L_19:
        /*005c*/ 	.byte	0x03, 0x19
        /*005e*/ 	.short	0x0014


	//----- nvinfo : EIATTR_PARAM_CBANK
	.align		4
        /*0060*/ 	.byte	0x04, 0x0a
        /*0062*/ 	.short	(.L_21 - .L_20)
	.align		4
.L_20:
        /*0064*/ 	.word	index@(.nv.constant0.triton_poi_fused_avg_pool2d_sub_0)
        /*0068*/ 	.short	0x0210
        /*006a*/ 	.short	0x0014


	//----- nvinfo : EIATTR_SW_WAR
	.align		4
.L_21:
        /*006c*/ 	.byte	0x04, 0x36
        /*006e*/ 	.short	(.L_23 - .L_22)
.L_22:
        /*0070*/ 	.word	0x00000008
.L_23:


//--------------------- .nv.callgraph             --------------------------
	.section	.nv.callgraph,"",@"SHT_CUDA_CALLGRAPH"
	.align	4
	.sectionentsize	8
	.align		4
        /*0000*/ 	.word	0x00000000
	.align		4
        /*0004*/ 	.word	0xffffffff
	.align		4
        /*0008*/ 	.word	0x00000000
	.align		4
        /*000c*/ 	.word	0xfffffffe
	.align		4
        /*0010*/ 	.word	0x00000000
	.align		4
        /*0014*/ 	.word	0xfffffffd
	.align		4
        /*0018*/ 	.word	0x00000000
	.align		4
        /*001c*/ 	.word	0xfffffffc


//--------------------- .text.triton_poi_fused_avg_pool2d_sub_0 --------------------------
	.section	.text.triton_poi_fused_avg_pool2d_sub_0,"ax",@progbits
	.align	128
        .global         triton_poi_fused_avg_pool2d_sub_0
        .type           triton_poi_fused_avg_pool2d_sub_0,@function
        .size           triton_poi_fused_avg_pool2d_sub_0,(.L_x_1 - triton_poi_fused_avg_pool2d_sub_0)
        .other          triton_poi_fused_avg_pool2d_sub_0,@"STO_CUDA_ENTRY STV_DEFAULT"
triton_poi_fused_avg_pool2d_sub_0:
.text.triton_poi_fused_avg_pool2d_sub_0:
[----:B------:R-:W0:Y:S02]  /*0000*/  LDC R1, c[0x0][0x28] ;  /* 0x00000a00ff017b82 */ /* 0x000e240000000800 */
[----:B------:R-:W1:Y:S01]  /*0010*/  S2R R0, SR_TID.X ;  /* 0x0000000000007919 */ /* 0x000e620000002100 */
[----:B------:R-:W-:Y:S01]  /*0020*/  CS2R R14, SRZ ;  /* 0x00000000000e7805 */ /* 0x000fe2000001ff00 */
[----:B------:R-:W-:Y:S01]  /*0030*/  ULDC.64 UR4, c[0x0][0x208] ;  /* 0x0000820000047ab9 */ /* 0x000fe20000000a00 */
[----:B------:R-:W-:Y:S01]  /*0040*/  CS2R R16, SRZ ;  /* 0x0000000000107805 */ /* 0x000fe2000001ff00 */
[----:B------:R-:W2:Y:S01]  /*0050*/  S2R R5, SR_CTAID.X ;  /* 0x0000000000057919 */ /* 0x000ea20000002500 */
[----:B-1----:R-:W-:Y:S01]  /*0060*/  IMAD.SHL.U32 R0, R0, 0x2, RZ ;  /* 0x0000000200007824 */ /* 0x002fe200078e00ff */
[----:B--2---:R-:W-:-:S04]  /*0070*/  SHF.R.S32.HI R2, RZ, 0x19, R5 ;  /* 0x00000019ff027819 */ /* 0x004fc80000011405 */
[----:B------:R-:W-:Y:S02]  /*0080*/  LOP3.LUT R0, R0, 0x3e, RZ, 0xc0, !PT ;  /* 0x0000003e00007812 */ /* 0x000fe400078ec0ff */
[----:B------:R-:W-:-:S03]  /*0090*/  SGXT R2, R2, 0x1 ;  /* 0x000000010202781a */ /* 0x000fc60000000200 */
[----:B------:R-:W-:Y:S01]  /*00a0*/  IMAD R5, R5, 0x40, R0 ;  /* 0x0000004005057824 */ /* 0x000fe200078e0200 */
[----:B------:R-:W-:-:S03]  /*00b0*/  CS2R R18, SRZ ;  /* 0x0000000000127805 */ /* 0x000fc6000001ff00 */
[----:B------:R-:W-:Y:S01]  /*00c0*/  VIADD R11, R5, 0xfffffffc ;  /* 0xfffffffc050b7836 */ /* 0x000fe20000000000 */
[CC--:B------:R-:W-:Y:S02]  /*00d0*/  LEA.HI R3, R2.reuse, R5.reuse, RZ, 0x2 ;  /* 0x0000000502037211 */ /* 0x0c0fe400078f10ff */
[----:B------:R-:W-:Y:S02]  /*00e0*/  LEA.HI R0, R2, R5, RZ, 0x3 ;  /* 0x0000000502007211 */ /* 0x000fe400078f18ff */
[----:B------:R-:W-:Y:S02]  /*00f0*/  SHF.R.S32.HI R4, RZ, 0x2, R3 ;  /* 0x00000002ff047819 */ /* 0x000fe40000011403 */
[----:B------:R-:W-:Y:S02]  /*0100*/  SHF.R.S32.HI R7, RZ, 0x3, R0 ;  /* 0x00000003ff077819 */ /* 0x000fe40000011400 */
[----:B------:R-:W-:Y:S02]  /*0110*/  LEA.HI R6, R3, R4, RZ, 0x1 ;  /* 0x0000000403067211 */ /* 0x000fe400078f08ff */
[----:B------:R-:W-:Y:S01]  /*0120*/  LEA.HI R0, R0, R7, RZ, 0x1 ;  /* 0x0000000700007211 */ /* 0x000fe200078f08ff */
[----:B------:R-:W1:Y:S01]  /*0130*/  LDC.64 R2, c[0x0][0x218] ;  /* 0x00008600ff027b82 */ /* 0x000e620000000a00 */
[----:B------:R-:W-:-:S02]  /*0140*/  LOP3.LUT R9, R6, 0xfffffffe, RZ, 0xc0, !PT ;  /* 0xfffffffe06097812 */ /* 0x000fc400078ec0ff */
[----:B------:R-:W-:Y:S02]  /*0150*/  LOP3.LUT R0, R0, 0xfffffffe, RZ, 0xc0, !PT ;  /* 0xfffffffe00007812 */ /* 0x000fe400078ec0ff */
[----:B------:R-:W-:Y:S01]  /*0160*/  ISETP.GE.AND P4, PT, R5, 0x40, PT ;  /* 0x000000400500780c */ /* 0x000fe20003f86270 */
[----:B------:R-:W-:Y:S02]  /*0170*/  IMAD.IADD R4, R4, 0x1, -R9 ;  /* 0x0000000104047824 */ /* 0x000fe400078e0a09 */
[----:B------:R-:W-:Y:S02]  /*0180*/  IMAD.IADD R13, R7, 0x1, -R0 ;  /* 0x00000001070d7824 */ /* 0x000fe400078e0a00 */
[C---:B------:R-:W-:Y:S01]  /*0190*/  VIADD R7, R5.reuse, 0xfffffff4 ;  /* 0xfffffff405077836 */ /* 0x040fe20000000000 */
[C---:B------:R-:W-:Y:S01]  /*01a0*/  ISETP.GT.AND P0, PT, R4.reuse, RZ, PT ;  /* 0x000000ff0400720c */ /* 0x040fe20003f04270 */
[----:B------:R-:W-:Y:S01]  /*01b0*/  VIADD R9, R5, 0xfffffff8 ;  /* 0xfffffff805097836 */ /* 0x000fe20000000000 */
[----:B------:R-:W-:-:S02]  /*01c0*/  ISETP.GT.AND P1, PT, R4, -0x1, PT ;  /* 0xffffffff0400780c */ /* 0x000fc40003f24270 */
[C---:B------:R-:W-:Y:S02]  /*01d0*/  ISETP.GT.AND P3, PT, R13.reuse, RZ, P0 ;  /* 0x000000ff0d00720c */ /* 0x040fe40000764270 */
[----:B------:R-:W-:Y:S02]  /*01e0*/  ISETP.GT.AND P1, PT, R13, RZ, P1 ;  /* 0x000000ff0d00720c */ /* 0x000fe40000f24270 */
[C---:B------:R-:W-:Y:S02]  /*01f0*/  ISETP.LT.AND P3, PT, R5.reuse, 0x40, P3 ;  /* 0x000000400500780c */ /* 0x040fe40001f61270 */
[----:B------:R-:W-:Y:S02]  /*0200*/  ISETP.LT.AND P2, PT, R4, 0x1, !P4 ;  /* 0x000000010400780c */ /* 0x000fe40006741270 */
[----:B------:R-:W-:Y:S01]  /*0210*/  ISETP.LT.AND P1, PT, R5, 0x40, P1 ;  /* 0x000000400500780c */ /* 0x000fe20000f21270 */
[----:B-1----:R-:W-:Y:S01]  /*0220*/  IMAD.WIDE R6, R7, 0x4, R2 ;  /* 0x0000000407067825 */ /* 0x002fe200078e0202 */
[----:B------:R-:W-:-:S03]  /*0230*/  ISETP.GT.AND P6, PT, R13, RZ, P2 ;  /* 0x000000ff0d00720c */ /* 0x000fc600017c4270 */
[----:B------:R-:W-:-:S04]  /*0240*/  IMAD.WIDE R8, R9, 0x4, R2 ;  /* 0x0000000409087825 */ /* 0x000fc800078e0202 */
[----:B------:R-:W-:Y:S01]  /*0250*/  IMAD.WIDE R10, R11, 0x4, R2 ;  /* 0x000000040b0a7825 */ /* 0x000fe200078e0202 */
[----:B------:R-:W2:Y:S04]  /*0260*/  @P3 LDG.E.64 R14, desc[UR4][R6.64] ;  /* 0x00000004060e3981 */ /* 0x000ea8000c1e1b00 */
[----:B------:R1:W3:Y:S04]  /*0270*/  @P1 LDG.E.64 R16, desc[UR4][R8.64] ;  /* 0x0000000408101981 */ /* 0x0002e8000c1e1b00 */
[----:B------:R-:W4:Y:S01]  /*0280*/  @P6 LDG.E.64 R18, desc[UR4][R10.64] ;  /* 0x000000040a126981 */ /* 0x000f22000c1e1b00 */
[----:B------:R-:W-:-:S02]  /*0290*/  ISETP.GT.AND P0, PT, R13, -0x1, P0 ;  /* 0xffffffff0d00780c */ /* 0x000fc40000704270 */
[----:B------:R-:W-:Y:S02]  /*02a0*/  CS2R R28, SRZ ;  /* 0x00000000001c7805 */ /* 0x000fe4000001ff00 */
[----:B------:R-:W-:Y:S02]  /*02b0*/  LOP3.LUT R0, R13, R4, RZ, 0xfc, !PT ;  /* 0x000000040d007212 */ /* 0x000fe400078efcff */
[----:B------:R-:W-:Y:S02]  /*02c0*/  ISETP.LT.AND P0, PT, R5, 0x40, P0 ;  /* 0x000000400500780c */ /* 0x000fe40000701270 */
[----:B------:R-:W-:Y:S02]  /*02d0*/  ISETP.GT.AND P5, PT, R0, -0x1, !P4 ;  /* 0xffffffff0000780c */ /* 0x000fe400067a4270 */
[----:B------:R-:W-:Y:S02]  /*02e0*/  ISETP.GT.AND P2, PT, R13, -0x1, P2 ;  /* 0xffffffff0d00780c */ /* 0x000fe40001744270 */
[----:B-1----:R-:W-:Y:S01]  /*02f0*/  CS2R R8, SRZ ;  /* 0x0000000000087805 */ /* 0x002fe2000001ff00 */
[----:B------:R-:W-:-:S06]  /*0300*/  VIADD R21, R5, 0x8 ;  /* 0x0000000805157836 */ /* 0x000fcc0000000000 */
[----:B------:R1:W5:Y:S01]  /*0310*/  @P0 LDG.E.64 R28, desc[UR4][R10.64] ;  /* 0x000000040a1c0981 */ /* 0x000362000c1e1b00 */
[----:B------:R-:W-:Y:S01]  /*0320*/  CS2R R6, SRZ ;  /* 0x0000000000067805 */ /* 0x000fe2000001ff00 */
[----:B------:R-:W-:Y:S02]  /*0330*/  VIADD R23, R5, 0xc ;  /* 0x0000000c05177836 */ /* 0x000fe40000000000 */
[----:B------:R-:W-:-:S04]  /*0340*/  IMAD.WIDE R20, R21, 0x4, R2 ;  /* 0x0000000415147825 */ /* 0x000fc800078e0202 */
[----:B------:R-:W-:Y:S01]  /*0350*/  IMAD.WIDE R22, R23, 0x4, R2 ;  /* 0x0000000417167825 */ /* 0x000fe200078e0202 */
[----:B-1----:R-:W-:Y:S02]  /*0360*/  CS2R R10, SRZ ;  /* 0x00000000000a7805 */ /* 0x002fe4000001ff00 */
[----:B--2---:R-:W-:Y:S02]  /*0370*/  SEL R27, R14, RZ, P3 ;  /* 0x000000ff0e1b7207 */ /* 0x004fe40001800000 */
[----:B------:R-:W-:Y:S02]  /*0380*/  SEL R31, R15, RZ, P3 ;  /* 0x000000ff0f1f7207 */ /* 0x000fe40001800000 */
[----:B------:R-:W-:Y:S02]  /*0390*/  ISETP.LT.AND P3, PT, R13, 0x1, !P4 ;  /* 0x000000010d00780c */ /* 0x000fe40006761270 */
[----:B------:R-:W-:Y:S02]  /*03a0*/  CS2R R14, SRZ ;  /* 0x00000000000e7805 */ /* 0x000fe4000001ff00 */
[----:B---3--:R-:W-:-:S02]  /*03b0*/  SEL R0, R16, RZ, P1 ;  /* 0x000000ff10007207 */ /* 0x008fc40000800000 */
[----:B------:R-:W-:Y:S01]  /*03c0*/  SEL R24, R17, RZ, P1 ;  /* 0x000000ff11187207 */ /* 0x000fe20000800000 */
[--C-:B------:R-:W-:Y:S01]  /*03d0*/  IMAD.WIDE R16, R5, 0x4, R2.reuse ;  /* 0x0000000405107825 */ /* 0x100fe200078e0202 */
[----:B----4-:R-:W-:Y:S02]  /*03e0*/  SEL R25, R18, RZ, P6 ;  /* 0x000000ff12197207 */ /* 0x010fe40003000000 */
[----:B------:R-:W-:Y:S01]  /*03f0*/  SEL R26, R19, RZ, P6 ;  /* 0x000000ff131a7207 */ /* 0x000fe20003000000 */
[----:B------:R-:W-:Y:S01]  /*0400*/  VIADD R19, R5, 0x4 ;  /* 0x0000000405137836 */ /* 0x000fe20000000000 */
[C---:B------:R-:W-:Y:S02]  /*0410*/  ISETP.GT.AND P6, PT, R4.reuse, RZ, P3 ;  /* 0x000000ff0400720c */ /* 0x040fe40001fc4270 */
[----:B------:R-:W-:Y:S02]  /*0420*/  CS2R R12, SRZ ;  /* 0x00000000000c7805 */ /* 0x000fe4000001ff00 */
[C---:B------:R-:W-:Y:S01]  /*0430*/  ISETP.GT.AND P1, PT, R4.reuse, -0x1, P3 ;  /* 0xffffffff0400780c */ /* 0x040fe20001f24270 */
[----:B------:R-:W-:Y:S01]  /*0440*/  IMAD.WIDE R18, R19, 0x4, R2 ;  /* 0x0000000413127825 */ /* 0x000fe200078e0202 */
[----:B------:R-:W2:Y:S01]  /*0450*/  @P5 LDG.E.64 R14, desc[UR4][R16.64] ;  /* 0x00000004100e5981 */ /* 0x000ea2000c1e1b00 */
[----:B------:R-:W-:-:S03]  /*0460*/  ISETP.LT.AND P3, PT, R4, 0x1, P3 ;  /* 0x000000010400780c */ /* 0x000fc60001f61270 */
[----:B------:R-:W3:Y:S04]  /*0470*/  @P2 LDG.E.64 R12, desc[UR4][R18.64] ;  /* 0x00000004120c2981 */ /* 0x000ee8000c1e1b00 */
[----:B------:R-:W4:Y:S04]  /*0480*/  @P6 LDG.E.64 R8, desc[UR4][R18.64] ;  /* 0x0000000412086981 */ /* 0x000f28000c1e1b00 */
[----:B------:R-:W4:Y:S01]  /*0490*/  @P1 LDG.E.64 R6, desc[UR4][R20.64] ;  /* 0x0000000414061981 */ /* 0x000f22000c1e1b00 */
[----:B------:R-:W-:-:S03]  /*04a0*/  CS2R R2, SRZ ;  /* 0x0000000000027805 */ /* 0x000fc6000001ff00 */
[----:B------:R-:W4:Y:S04]  /*04b0*/  @P3 LDG.E.64 R10, desc[UR4][R22.64] ;  /* 0x00000004160a3981 */ /* 0x000f28000c1e1b00 */
[----:B------:R-:W4:Y:S01]  /*04c0*/  @!P4 LDG.E.64 R2, desc[UR4][R16.64] ;  /* 0x000000041002c981 */ /* 0x000f22000c1e1b00 */
[----:B------:R-:W-:Y:S01]  /*04d0*/  FADD R0, R27, R0 ;  /* 0x000000001b007221 */ /* 0x000fe20000000000 */
[----:B------:R-:W-:Y:S01]  /*04e0*/  FADD R31, R31, R24 ;  /* 0x000000181f1f7221 */ /* 0x000fe20000000000 */
[----:B-----5:R-:W-:Y:S02]  /*04f0*/  SEL R28, R28, RZ, P0 ;  /* 0x000000ff1c1c7207 */ /* 0x020fe40000000000 */
[----:B------:R-:W-:Y:S01]  /*0500*/  SEL R29, R29, RZ, P0 ;  /* 0x000000ff1d1d7207 */ /* 0x000fe20000000000 */
[----:B------:R-:W-:Y:S01]  /*0510*/  FADD R25, R0, R25 ;  /* 0x0000001900197221 */ /* 0x000fe20000000000 */
[----:B------:R-:W-:-:S03]  /*0520*/  FADD R26, R31, R26 ;  /* 0x0000001a1f1a7221 */ /* 0x000fc60000000000 */
[----:B------:R-:W-:Y:S01]  /*0530*/  FADD R25, R25, R28 ;  /* 0x0000001c19197221 */ /* 0x000fe20000000000 */
[----:B------:R-:W-:Y:S01]  /*0540*/  FADD R29, R26, R29 ;  /* 0x0000001d1a1d7221 */ /* 0x000fe20000000000 */
[----:B--2---:R-:W-:Y:S02]  /*0550*/  SEL R0, R14, RZ, P5 ;  /* 0x000000ff0e007207 */ /* 0x004fe40002800000 */
[----:B------:R-:W-:Y:S02]  /*0560*/  SEL R4, R15, RZ, P5 ;  /* 0x000000ff0f047207 */ /* 0x000fe40002800000 */
[----:B------:R-:W1:Y:S01]  /*0570*/  LDC.64 R14, c[0x0][0x210] ;  /* 0x00008400ff0e7b82 */ /* 0x000e620000000a00 */
[----:B---3--:R-:W-:Y:S01]  /*0580*/  SEL R12, R12, RZ, P2 ;  /* 0x000000ff0c0c7207 */ /* 0x008fe20001000000 */
[----:B------:R-:W-:Y:S01]  /*0590*/  FADD R25, R25, R0 ;  /* 0x0000000019197221 */ /* 0x000fe20000000000 */
[----:B------:R-:W-:Y:S01]  /*05a0*/  SEL R13, R13, RZ, P2 ;  /* 0x000000ff0d0d7207 */ /* 0x000fe20001000000 */
[----:B------:R-:W-:Y:S01]  /*05b0*/  FADD R4, R29, R4 ;  /* 0x000000041d047221 */ /* 0x000fe20000000000 */
[----:B----4-:R-:W-:Y:S01]  /*05c0*/  SEL R8, R8, RZ, P6 ;  /* 0x000000ff08087207 */ /* 0x010fe20003000000 */
[----:B------:R-:W-:Y:S01]  /*05d0*/  FADD R25, R25, R12 ;  /* 0x0000000c19197221 */ /* 0x000fe20000000000 */
[----:B------:R-:W-:Y:S01]  /*05e0*/  SEL R9, R9, RZ, P6 ;  /* 0x000000ff09097207 */ /* 0x000fe20003000000 */
        /* <DEDUP_REMOVED lines=8> */
[----:B------:R-:W-:-:S02]  /*0670*/  FADD R0, R4, R7 ;  /* 0x0000000704007221 */ /* 0x000fc40000000000 */
[----:B------:R-:W-:Y:S02]  /*0680*/  FADD R7, R25, R10 ;  /* 0x0000000a19077221 */ /* 0x000fe40000000000 */
[----:B------:R-:W-:Y:S02]  /*0690*/  FADD R0, R0, R11 ;  /* 0x0000000b00007221 */ /* 0x000fe40000000000 */
[----:B------:R-:W-:Y:S01]  /*06a0*/  FFMA R2, R7, 0.25, -R2 ;  /* 0x3e80000007027823 */ /* 0x000fe20000000802 */
[----:B-1----:R-:W-:-:S04]  /*06b0*/  IMAD.WIDE R4, R5, 0x4, R14 ;  /* 0x0000000405047825 */ /* 0x002fc800078e020e */
[----:B------:R-:W-:Y:S01]  /*06c0*/  FFMA R3, R0, 0.25, -R3 ;  /* 0x3e80000000037823 */ /* 0x000fe20000000803 */
[----:B------:R-:W-:Y:S06]  /*06d0*/  @P4 EXIT ;  /* 0x000000000000494d */ /* 0x000fec0003800000 */
[----:B------:R-:W-:Y:S01]  /*06e0*/  STG.E.64 desc[UR4][R4.64], R2 ;  /* 0x0000000204007986 */ /* 0x000fe2000c101b04 */
[----:B------:R-:W-:Y:S05]  /*06f0*/  EXIT ;  /* 0x000000000000794d */ /* 0x000fea0003800000 */
.L_x_0:
[----:B------:R-:W-:-:S00]  /*0700*/  BRA `(.L_x_0) ;  /* 0xfffffffc00fc7947 */ /* 0x000fc0000383ffff */
[----:B------:R-:W-:-:S00]  /*0710*/  NOP ;  /* 0x0000000000007918 */ /* 0x000fc00000000000 */
        /* <DEDUP_REMOVED lines=14> */
.L_x_1:


//--------------------- .nv.constant0.triton_poi_fused_avg_pool2d_sub_0 --------------------------
	.section	.nv.constant0.triton_poi_fused_avg_pool2d_sub_0,"a",@progbits
	.sectionflags	@""
	.align	4
.nv.constant0.triton_poi_fused_avg_pool2d_sub_0:
	.zero		548
